//
// Generated by NVIDIA NVVM Compiler
//
// Compiler Build ID: CL-36424714
// Cuda compilation tools, release 13.0, V13.0.88
// Based on NVVM 20.0.0
//

.version 9.0
.target sm_100
.address_size 64

	// .globl	_Z13square_kernelPfS_i

.visible .entry _Z13square_kernelPfS_i(
	.param .u64 .ptr .align 1 _Z13square_kernelPfS_i_param_0,
	.param .u64 .ptr .align 1 _Z13square_kernelPfS_i_param_1,
	.param .u32 _Z13square_kernelPfS_i_param_2
)
{
	.reg .pred 	%p<2>;
	.reg .b32 	%r<6>;
	.reg .b32 	%f<3>;
	.reg .b64 	%rd<8>;

	ld.param.u64 	%rd1, [_Z13square_kernelPfS_i_param_0];
	ld.param.u64 	%rd2, [_Z13square_kernelPfS_i_param_1];
	ld.param.u32 	%r2, [_Z13square_kernelPfS_i_param_2];
	mov.u32 	%r3, %tid.x;
	mov.u32 	%r4, %ctaid.x;
	mov.u32 	%r5, %ntid.x;
	mad.lo.s32 	%r1, %r4, %r5, %r3;
	setp.ge.s32 	%p1, %r1, %r2;
	@%p1 bra 	$L__BB0_2;
	cvta.to.global.u64 	%rd3, %rd1;
	cvta.to.global.u64 	%rd4, %rd2;
	mul.wide.s32 	%rd5, %r1, 4;
	add.s64 	%rd6, %rd3, %rd5;
	ld.global.f32 	%f1, [%rd6];
	mul.f32 	%f2, %f1, %f1;
	add.s64 	%rd7, %rd4, %rd5;
	st.global.f32 	[%rd7], %f2;
$L__BB0_2:
	ret;

}


// ===== COMPILED SASS (sm_100) =====

	.target	sm_100

	.elftype	@"ET_EXEC"


//--------------------- .note.nv.tkinfo           --------------------------
	.section	.note.nv.tkinfo,"",@"SHT_NOTE"
	.sectionflags	@"SHF_NOTE_NV_TKINFO"
	.tkinfo
        /*0018*/ 	.word	0x00000002
        /*0030*/ 	.string	""
        /*0030*/ 	.string	"ptxas"
        /*0030*/ 	.string	"Cuda compilation tools, release 13.0, V13.0.88"
        /*0030*/ 	.string	"Build cuda_13.0.r13.0/compiler.36424714_0"
        /*0030*/ 	.string	"-arch sm_100 -m 64 "



//--------------------- .note.nv.cuinfo           --------------------------
	.section	.note.nv.cuinfo,"",@"SHT_NOTE"
	.sectionflags	@"SHF_NOTE_NV_CUINFO"
        /*0018*/ 	.short	0x0002
        /*001a*/ 	.short	0x0064
        /*001c*/ 	.short	0x0082
	.zero		2


//--------------------- .nv.info                  --------------------------
	.section	.nv.info,"",@"SHT_CUDA_INFO"
	.align	4


	//----- nvinfo : EIATTR_REGCOUNT
	.align		4
        /*0000*/ 	.byte	0x04, 0x2f
        /*0002*/ 	.short	(.L_1 - .L_0)
	.align		4
.L_0:
        /*0004*/ 	.word	index@(_Z13square_kernelPfS_i)
        /*0008*/ 	.word	0x0000000a


	//----- nvinfo : EIATTR_FRAME_SIZE
	.align		4
.L_1:
        /*000c*/ 	.byte	0x04, 0x11
        /*000e*/ 	.short	(.L_3 - .L_2)
	.align		4
.L_2:
        /*0010*/ 	.word	index@(_Z13square_kernelPfS_i)
        /*0014*/ 	.word	0x00000000


	//----- nvinfo : EIATTR_MIN_STACK_SIZE
	.align		4
.L_3:
        /*0018*/ 	.byte	0x04, 0x12
        /*001a*/ 	.short	(.L_5 - .L_4)
	.align		4
.L_4:
        /*001c*/ 	.word	index@(_Z13square_kernelPfS_i)
        /*0020*/ 	.word	0x00000000
.L_5:


//--------------------- .nv.compat                --------------------------
	.section	.nv.compat,"",@"SHT_CUDA_COMPAT_INFO"
	.align	4
        /*0000*/ 	.byte	0x02, 0x09, 0x00, 0x00, 0x02, 0x02, 0x01, 0x00, 0x02, 0x05, 0x05, 0x00, 0x03, 0x07, 0x01, 0x01
        /*0010*/ 	.byte	0x02, 0x03, 0x00, 0x00, 0x02, 0x06, 0x01, 0x00, 0x04, 0x0b, 0x08, 0x00, 0x09, 0x00, 0x00, 0x00
        /*0020*/ 	.byte	0x00, 0x00, 0x00, 0x00


//--------------------- .nv.info._Z13square_kernelPfS_i --------------------------
	.section	.nv.info._Z13square_kernelPfS_i,"",@"SHT_CUDA_INFO"
	.sectionflags	@""
	.align	4


	//----- nvinfo : EIATTR_CUDA_API_VERSION
	.align		4
        /*0000*/ 	.byte	0x04, 0x37
        /*0002*/ 	.short	(.L_7 - .L_6)
.L_6:
        /*0004*/ 	.word	0x00000082


	//----- nvinfo : EIATTR_KPARAM_INFO
	.align		4
.L_7:
        /*0008*/ 	.byte	0x04, 0x17
        /*000a*/ 	.short	(.L_9 - .L_8)
.L_8:
        /*000c*/ 	.word	0x00000000
        /*0010*/ 	.short	0x0002
        /*0012*/ 	.short	0x0010
        /*0014*/ 	.byte	0x00, 0xf0, 0x11, 0x00


	//----- nvinfo : EIATTR_KPARAM_INFO
	.align		4
.L_9:
        /*0018*/ 	.byte	0x04, 0x17
        /*001a*/ 	.short	(.L_11 - .L_10)
.L_10:
        /*001c*/ 	.word	0x00000000
        /*0020*/ 	.short	0x0001
        /*0022*/ 	.short	0x0008
        /*0024*/ 	.byte	0x00, 0xf5, 0x21, 0x00


	//----- nvinfo : EIATTR_KPARAM_INFO
	.align		4
.L_11:
        /*0028*/ 	.byte	0x04, 0x17
        /*002a*/ 	.short	(.L_13 - .L_12)
.L_12:
        /*002c*/ 	.word	0x00000000
        /*0030*/ 	.short	0x0000
        /*0032*/ 	.short	0x0000
        /*0034*/ 	.byte	0x00, 0xf5, 0x21, 0x00


	//----- nvinfo : EIATTR_SPARSE_MMA_MASK
	.align		4
.L_13:
        /*0038*/ 	.byte	0x03, 0x50
        /*003a*/ 	.short	0x0000


	//----- nvinfo : EIATTR_MAXREG_COUNT
	.align		4
        /*003c*/ 	.byte	0x03, 0x1b
        /*003e*/ 	.short	0x00ff


	//----- nvinfo : EIATTR_MERCURY_ISA_VERSION
	.align		4
        /*0040*/ 	.byte	0x03, 0x5f
        /*0042*/ 	.short	0x0101


	//----- nvinfo : EIATTR_VRC_CTA_INIT_COUNT
	.align		4
        /*0044*/ 	.byte	0x02, 0x4a
	.zero		1
	.zero		1


	//----- nvinfo : EIATTR_EXIT_INSTR_OFFSETS
	.align		4
        /*0048*/ 	.byte	0x04, 0x1c
        /*004a*/ 	.short	(.L_15 - .L_14)


	//   ....[0]....
.L_14:
        /*004c*/ 	.word	0x00000070


	//   ....[1]....
        /*0050*/ 	.word	0x00000100


	//----- nvinfo : EIATTR_CBANK_PARAM_SIZE
	.align		4
.L_15:
        /*0054*/ 	.byte	0x03, 0x19
        /*0056*/ 	.short	0x0014


	//----- nvinfo : EIATTR_PARAM_CBANK
	.align		4
        /*0058*/ 	.byte	0x04, 0x0a
        /*005a*/ 	.short	(.L_17 - .L_16)
	.align		4
.L_16:
        /*005c*/ 	.word	index@(.nv.constant0._Z13square_kernelPfS_i)
        /*0060*/ 	.short	0x0380
        /*0062*/ 	.short	0x0014


	//----- nvinfo : EIATTR_SW_WAR
	.align		4
.L_17:
        /*0064*/ 	.byte	0x04, 0x36
        /*0066*/ 	.short	(.L_19 - .L_18)
.L_18:
        /*0068*/ 	.word	0x00000008
.L_19:


//--------------------- .nv.callgraph             --------------------------
	.section	.nv.callgraph,"",@"SHT_CUDA_CALLGRAPH"
	.align	4
	.sectionentsize	8
	.align		4
        /*0000*/ 	.word	0x00000000
	.align		4
        /*0004*/ 	.word	0xffffffff
	.align		4
        /*0008*/ 	.word	0x00000000
	.align		4
        /*000c*/ 	.word	0xfffffffe
	.align		4
        /*0010*/ 	.word	0x00000000
	.align		4
        /*0014*/ 	.word	0xfffffffd
	.align		4
        /*0018*/ 	.word	0x00000000
	.align		4
        /*001c*/ 	.word	0xfffffffc


//--------------------- .text._Z13square_kernelPfS_i --------------------------
	.section	.text._Z13square_kernelPfS_i,"ax",@progbits
	.align	128
        .global         _Z13square_kernelPfS_i
        .type           _Z13square_kernelPfS_i,@function
        .size           _Z13square_kernelPfS_i,(.L_x_1 - _Z13square_kernelPfS_i)
        .other          _Z13square_kernelPfS_i,@"STO_CUDA_ENTRY STV_DEFAULT"
_Z13square_kernelPfS_i:
.text._Z13square_kernelPfS_i:
[----:B------:R-:W-:Y:S01]  /*0000*/  LDC R1, c[0x0][0x37c] ;  /* 0x0000df00ff017b82 */ /* 0x000fe20000000800 */
[----:B------:R-:W0:Y:S07]  /*0010*/  S2R R7, SR_TID.X ;  /* 0x0000000000077919 */ /* 0x000e2e0000002100 */
[----:B------:R-:W0:Y:S01]  /*0020*/  S2UR UR4, SR_CTAID.X ;  /* 0x00000000000479c3 */ /* 0x000e220000002500 */
[----:B------:R-:W1:Y:S07]  /*0030*/  LDCU UR5, c[0x0][0x390] ;  /* 0x00007200ff0577ac */ /* 0x000e6e0008000800 */
[----:B------:R-:W0:Y:S02]  /*0040*/  LDC R0, c[0x0][0x360] ;  /* 0x0000d800ff007b82 */ /* 0x000e240000000800 */
[----:B0-----:R-:W-:-:S05]  /*0050*/  IMAD R7, R0, UR4, R7 ;  /* 0x0000000400077c24 */ /* 0x001fca000f8e0207 */
[----:B-1----:R-:W-:-:S13]  /*0060*/  ISETP.GE.AND P0, PT, R7, UR5, PT ;  /* 0x0000000507007c0c */ /* 0x002fda000bf06270 */
[----:B------:R-:W-:Y:S05]  /*0070*/  @P0 EXIT ;  /* 0x000000000000094d */ /* 0x000fea0003800000 */
[----:B------:R-:W0:Y:S01]  /*0080*/  LDC.64 R2, c[0x0][0x380] ;  /* 0x0000e000ff027b82 */ /* 0x000e220000000a00 */
[----:B------:R-:W1:Y:S07]  /*0090*/  LDCU.64 UR4, c[0x0][0x358] ;  /* 0x00006b00ff0477ac */ /* 0x000e6e0008000a00 */
[----:B------:R-:W2:Y:S01]  /*00a0*/  LDC.64 R4, c[0x0][0x388] ;  /* 0x0000e200ff047b82 */ /* 0x000ea20000000a00 */
[----:B0-----:R-:W-:-:S06]  /*00b0*/  IMAD.WIDE R2, R7, 0x4, R2 ;  /* 0x0000000407027825 */ /* 0x001fcc00078e0202 */
[----:B-1----:R-:W3:Y:S01]  /*00c0*/  LDG.E R2, desc[UR4][R2.64] ;  /* 0x0000000402027981 */ /* 0x002ee2000c1e1900 */
[----:B--2---:R-:W-:-:S04]  /*00d0*/  IMAD.WIDE R4, R7, 0x4, R4 ;  /* 0x0000000407047825 */ /* 0x004fc800078e0204 */
[----:B---3--:R-:W-:-:S05]  /*00e0*/  FMUL R7, R2, R2 ;  /* 0x0000000202077220 */ /* 0x008fca0000400000 */
[----:B------:R-:W-:Y:S01]  /*00f0*/  STG.E desc[UR4][R4.64], R7 ;  /* 0x0000000704007986 */ /* 0x000fe2000c101904 */
[----:B------:R-:W-:Y:S05]  /*0100*/  EXIT ;  /* 0x000000000000794d */ /* 0x000fea0003800000 */
.L_x_0:
[----:B------:R-:W-:-:S00]  /*0110*/  BRA `(.L_x_0) ;  /* 0xfffffffc00fc7947 */ /* 0x000fc0000383ffff */
[----:B------:R-:W-:-:S00]  /*0120*/  NOP ;  /* 0x0000000000007918 */ /* 0x000fc00000000000 */
        /* <DEDUP_REMOVED lines=13> */
.L_x_1:


//--------------------- .nv.shared.reserved.0     --------------------------
	.section	.nv.shared.reserved.0,"aw",@nobits
	.weak		__nv_reservedSMEM_offset_0_alias
	.size		__nv_reservedSMEM_offset_0_alias, 0, 64
	.other		__nv_reservedSMEM_offset_0_alias,@"STO_CUDA_RESERVED_SHARED STV_DEFAULT"
__nv_reservedSMEM_offset_0_alias:
	.zero		0
	.zero		64


//--------------------- .nv.constant0._Z13square_kernelPfS_i --------------------------
	.section	.nv.constant0._Z13square_kernelPfS_i,"a",@progbits
	.sectionflags	@""
	.align	4
.nv.constant0._Z13square_kernelPfS_i:
	.zero		916


//--------------------- SYMBOLS --------------------------

	.type		.nv.reservedSmem.offset0,@object
	.size		.nv.reservedSmem.offset0,0x4
